//
// Generated by NVIDIA NVVM Compiler
//
// Compiler Build ID: CL-36424714
// Cuda compilation tools, release 13.0, V13.0.88
// Based on NVVM 20.0.0
//

.version 9.0
.target sm_100
.address_size 64

	// .globl	_Z22misaligned_copy_kernelPKfPfii

.visible .entry _Z22misaligned_copy_kernelPKfPfii(
	.param .u64 .ptr .align 1 _Z22misaligned_copy_kernelPKfPfii_param_0,
	.param .u64 .ptr .align 1 _Z22misaligned_copy_kernelPKfPfii_param_1,
	.param .u32 _Z22misaligned_copy_kernelPKfPfii_param_2,
	.param .u32 _Z22misaligned_copy_kernelPKfPfii_param_3
)
{
	.reg .pred 	%p<2>;
	.reg .b32 	%r<9>;
	.reg .b32 	%f<2>;
	.reg .b64 	%rd<9>;

	ld.param.u64 	%rd1, [_Z22misaligned_copy_kernelPKfPfii_param_0];
	ld.param.u64 	%rd2, [_Z22misaligned_copy_kernelPKfPfii_param_1];
	ld.param.u32 	%r3, [_Z22misaligned_copy_kernelPKfPfii_param_2];
	ld.param.u32 	%r2, [_Z22misaligned_copy_kernelPKfPfii_param_3];
	mov.u32 	%r4, %ctaid.x;
	mov.u32 	%r5, %ntid.x;
	mov.u32 	%r6, %tid.x;
	mad.lo.s32 	%r1, %r4, %r5, %r6;
	sub.s32 	%r7, %r3, %r2;
	setp.ge.s32 	%p1, %r1, %r7;
	@%p1 bra 	$L__BB0_2;
	cvta.to.global.u64 	%rd3, %rd1;
	cvta.to.global.u64 	%rd4, %rd2;
	add.s32 	%r8, %r2, %r1;
	mul.wide.s32 	%rd5, %r8, 4;
	add.s64 	%rd6, %rd3, %rd5;
	ld.global.nc.f32 	%f1, [%rd6];
	mul.wide.s32 	%rd7, %r1, 4;
	add.s64 	%rd8, %rd4, %rd7;
	st.global.f32 	[%rd8], %f1;
$L__BB0_2:
	ret;

}
	// .globl	_Z19aligned_copy_kernelPKfPfi
.visible .entry _Z19aligned_copy_kernelPKfPfi(
	.param .u64 .ptr .align 1 _Z19aligned_copy_kernelPKfPfi_param_0,
	.param .u64 .ptr .align 1 _Z19aligned_copy_kernelPKfPfi_param_1,
	.param .u32 _Z19aligned_copy_kernelPKfPfi_param_2
)
{
	.reg .pred 	%p<7>;
	.reg .b32 	%r<31>;
	.reg .b32 	%f<6>;
	.reg .b64 	%rd<18>;

	ld.param.u64 	%rd3, [_Z19aligned_copy_kernelPKfPfi_param_0];
	ld.param.u64 	%rd4, [_Z19aligned_copy_kernelPKfPfi_param_1];
	ld.param.u32 	%r12, [_Z19aligned_copy_kernelPKfPfi_param_2];
	cvta.to.global.u64 	%rd1, %rd4;
	cvta.to.global.u64 	%rd2, %rd3;
	mov.u32 	%r13, %ctaid.x;
	mov.u32 	%r14, %ntid.x;
	mov.u32 	%r15, %tid.x;
	mad.lo.s32 	%r29, %r13, %r14, %r15;
	mov.u32 	%r16, %nctaid.x;
	mul.lo.s32 	%r2, %r14, %r16;
	setp.ge.s32 	%p1, %r29, %r12;
	@%p1 bra 	$L__BB1_7;
	add.s32 	%r17, %r29, %r2;
	max.s32 	%r18, %r12, %r17;
	setp.lt.s32 	%p2, %r17, %r12;
	selp.u32 	%r19, 1, 0, %p2;
	add.s32 	%r20, %r17, %r19;
	sub.s32 	%r21, %r18, %r20;
	div.u32 	%r22, %r21, %r2;
	add.s32 	%r3, %r22, %r19;
	and.b32  	%r23, %r3, 3;
	setp.eq.s32 	%p3, %r23, 3;
	@%p3 bra 	$L__BB1_4;
	add.s32 	%r24, %r3, 1;
	and.b32  	%r25, %r24, 3;
	neg.s32 	%r27, %r25;
$L__BB1_3:
	.pragma "nounroll";
	mul.wide.s32 	%rd5, %r29, 4;
	add.s64 	%rd6, %rd1, %rd5;
	add.s64 	%rd7, %rd2, %rd5;
	ld.global.nc.f32 	%f1, [%rd7];
	st.global.f32 	[%rd6], %f1;
	add.s32 	%r29, %r29, %r2;
	add.s32 	%r27, %r27, 1;
	setp.ne.s32 	%p4, %r27, 0;
	@%p4 bra 	$L__BB1_3;
$L__BB1_4:
	setp.lt.u32 	%p5, %r3, 3;
	@%p5 bra 	$L__BB1_7;
	mul.wide.s32 	%rd11, %r2, 4;
	shl.b32 	%r26, %r2, 2;
$L__BB1_6:
	mul.wide.s32 	%rd8, %r29, 4;
	add.s64 	%rd9, %rd2, %rd8;
	ld.global.nc.f32 	%f2, [%rd9];
	add.s64 	%rd10, %rd1, %rd8;
	st.global.f32 	[%rd10], %f2;
	add.s64 	%rd12, %rd9, %rd11;
	ld.global.nc.f32 	%f3, [%rd12];
	add.s64 	%rd13, %rd10, %rd11;
	st.global.f32 	[%rd13], %f3;
	add.s64 	%rd14, %rd12, %rd11;
	ld.global.nc.f32 	%f4, [%rd14];
	add.s64 	%rd15, %rd13, %rd11;
	st.global.f32 	[%rd15], %f4;
	add.s64 	%rd16, %rd14, %rd11;
	ld.global.nc.f32 	%f5, [%rd16];
	add.s64 	%rd17, %rd15, %rd11;
	st.global.f32 	[%rd17], %f5;
	add.s32 	%r29, %r26, %r29;
	setp.lt.s32 	%p6, %r29, %r12;
	@%p6 bra 	$L__BB1_6;
$L__BB1_7:
	ret;

}
	// .globl	_Z22vectorized_copy_kernelPK6float4PS_i
.visible .entry _Z22vectorized_copy_kernelPK6float4PS_i(
	.param .u64 .ptr .align 1 _Z22vectorized_copy_kernelPK6float4PS_i_param_0,
	.param .u64 .ptr .align 1 _Z22vectorized_copy_kernelPK6float4PS_i_param_1,
	.param .u32 _Z22vectorized_copy_kernelPK6float4PS_i_param_2
)
{
	.reg .pred 	%p<7>;
	.reg .b32 	%r<31>;
	.reg .b32 	%f<21>;
	.reg .b64 	%rd<18>;

	ld.param.u64 	%rd3, [_Z22vectorized_copy_kernelPK6float4PS_i_param_0];
	ld.param.u64 	%rd4, [_Z22vectorized_copy_kernelPK6float4PS_i_param_1];
	ld.param.u32 	%r12, [_Z22vectorized_copy_kernelPK6float4PS_i_param_2];
	cvta.to.global.u64 	%rd1, %rd4;
	cvta.to.global.u64 	%rd2, %rd3;
	mov.u32 	%r13, %ctaid.x;
	mov.u32 	%r14, %ntid.x;
	mov.u32 	%r15, %tid.x;
	mad.lo.s32 	%r29, %r13, %r14, %r15;
	mov.u32 	%r16, %nctaid.x;
	mul.lo.s32 	%r2, %r14, %r16;
	setp.ge.s32 	%p1, %r29, %r12;
	@%p1 bra 	$L__BB2_7;
	add.s32 	%r17, %r29, %r2;
	max.s32 	%r18, %r12, %r17;
	setp.lt.s32 	%p2, %r17, %r12;
	selp.u32 	%r19, 1, 0, %p2;
	add.s32 	%r20, %r17, %r19;
	sub.s32 	%r21, %r18, %r20;
	div.u32 	%r22, %r21, %r2;
	add.s32 	%r3, %r22, %r19;
	and.b32  	%r23, %r3, 3;
	setp.eq.s32 	%p3, %r23, 3;
	@%p3 bra 	$L__BB2_4;
	add.s32 	%r24, %r3, 1;
	and.b32  	%r25, %r24, 3;
	neg.s32 	%r27, %r25;
$L__BB2_3:
	.pragma "nounroll";
	mul.wide.s32 	%rd5, %r29, 16;
	add.s64 	%rd6, %rd2, %rd5;
	add.s64 	%rd7, %rd1, %rd5;
	ld.global.nc.v4.f32 	{%f1, %f2, %f3, %f4}, [%rd6];
	st.global.v4.f32 	[%rd7], {%f1, %f2, %f3, %f4};
	add.s32 	%r29, %r29, %r2;
	add.s32 	%r27, %r27, 1;
	setp.ne.s32 	%p4, %r27, 0;
	@%p4 bra 	$L__BB2_3;
$L__BB2_4:
	setp.lt.u32 	%p5, %r3, 3;
	@%p5 bra 	$L__BB2_7;
	mul.wide.s32 	%rd11, %r2, 16;
	shl.b32 	%r26, %r2, 2;
$L__BB2_6:
	mul.wide.s32 	%rd8, %r29, 16;
	add.s64 	%rd9, %rd1, %rd8;
	add.s64 	%rd10, %rd2, %rd8;
	ld.global.nc.v4.f32 	{%f5, %f6, %f7, %f8}, [%rd10];
	st.global.v4.f32 	[%rd9], {%f5, %f6, %f7, %f8};
	add.s64 	%rd12, %rd9, %rd11;
	add.s64 	%rd13, %rd10, %rd11;
	ld.global.nc.v4.f32 	{%f9, %f10, %f11, %f12}, [%rd13];
	st.global.v4.f32 	[%rd12], {%f9, %f10, %f11, %f12};
	add.s64 	%rd14, %rd12, %rd11;
	add.s64 	%rd15, %rd13, %rd11;
	ld.global.nc.v4.f32 	{%f13, %f14, %f15, %f16}, [%rd15];
	st.global.v4.f32 	[%rd14], {%f13, %f14, %f15, %f16};
	add.s64 	%rd16, %rd14, %rd11;
	add.s64 	%rd17, %rd15, %rd11;
	ld.global.nc.v4.f32 	{%f17, %f18, %f19, %f20}, [%rd17];
	st.global.v4.f32 	[%rd16], {%f17, %f18, %f19, %f20};
	add.s32 	%r29, %r26, %r29;
	setp.lt.s32 	%p6, %r29, %r12;
	@%p6 bra 	$L__BB2_6;
$L__BB2_7:
	ret;

}
	// .globl	_Z22repeated_access_kernelPKfPfii
.visible .entry _Z22repeated_access_kernelPKfPfii(
	.param .u64 .ptr .align 1 _Z22repeated_access_kernelPKfPfii_param_0,
	.param .u64 .ptr .align 1 _Z22repeated_access_kernelPKfPfii_param_1,
	.param .u32 _Z22repeated_access_kernelPKfPfii_param_2,
	.param .u32 _Z22repeated_access_kernelPKfPfii_param_3
)
{
	.reg .pred 	%p<7>;
	.reg .b32 	%r<17>;
	.reg .b32 	%f<21>;
	.reg .b64 	%rd<9>;

	ld.param.u64 	%rd1, [_Z22repeated_access_kernelPKfPfii_param_0];
	ld.param.u64 	%rd2, [_Z22repeated_access_kernelPKfPfii_param_1];
	ld.param.u32 	%r10, [_Z22repeated_access_kernelPKfPfii_param_2];
	ld.param.u32 	%r9, [_Z22repeated_access_kernelPKfPfii_param_3];
	mov.u32 	%r11, %ctaid.x;
	mov.u32 	%r12, %ntid.x;
	mov.u32 	%r13, %tid.x;
	mad.lo.s32 	%r1, %r11, %r12, %r13;
	setp.ge.s32 	%p1, %r1, %r10;
	@%p1 bra 	$L__BB3_9;
	setp.lt.s32 	%p2, %r9, 1;
	mov.f32 	%f20, 0f00000000;
	@%p2 bra 	$L__BB3_8;
	cvta.to.global.u64 	%rd3, %rd1;
	mul.wide.s32 	%rd4, %r1, 4;
	add.s64 	%rd5, %rd3, %rd4;
	ld.global.nc.f32 	%f1, [%rd5];
	and.b32  	%r2, %r9, 3;
	setp.lt.u32 	%p3, %r9, 4;
	mov.f32 	%f20, 0f00000000;
	@%p3 bra 	$L__BB3_5;
	and.b32  	%r14, %r9, 2147483644;
	neg.s32 	%r15, %r14;
	mov.f32 	%f20, 0f00000000;
$L__BB3_4:
	add.f32 	%f13, %f20, %f1;
	add.f32 	%f14, %f13, %f1;
	add.f32 	%f15, %f14, %f1;
	add.f32 	%f20, %f15, %f1;
	add.s32 	%r15, %r15, 4;
	setp.ne.s32 	%p4, %r15, 0;
	@%p4 bra 	$L__BB3_4;
$L__BB3_5:
	setp.eq.s32 	%p5, %r2, 0;
	@%p5 bra 	$L__BB3_8;
	neg.s32 	%r16, %r2;
$L__BB3_7:
	.pragma "nounroll";
	add.f32 	%f20, %f20, %f1;
	add.s32 	%r16, %r16, 1;
	setp.ne.s32 	%p6, %r16, 0;
	@%p6 bra 	$L__BB3_7;
$L__BB3_8:
	cvta.to.global.u64 	%rd6, %rd2;
	mul.wide.s32 	%rd7, %r1, 4;
	add.s64 	%rd8, %rd6, %rd7;
	st.global.f32 	[%rd8], %f20;
$L__BB3_9:
	ret;

}


// ===== COMPILED SASS (sm_100) =====

	.target	sm_100

	.elftype	@"ET_EXEC"


//--------------------- .note.nv.tkinfo           --------------------------
	.section	.note.nv.tkinfo,"",@"SHT_NOTE"
	.sectionflags	@"SHF_NOTE_NV_TKINFO"
	.tkinfo
        /*0018*/ 	.word	0x00000002
        /*0030*/ 	.string	""
        /*0030*/ 	.string	"ptxas"
        /*0030*/ 	.string	"Cuda compilation tools, release 13.0, V13.0.88"
        /*0030*/ 	.string	"Build cuda_13.0.r13.0/compiler.36424714_0"
        /*0030*/ 	.string	"-arch sm_100 -m 64 "



//--------------------- .note.nv.cuinfo           --------------------------
	.section	.note.nv.cuinfo,"",@"SHT_NOTE"
	.sectionflags	@"SHF_NOTE_NV_CUINFO"
        /*0018*/ 	.short	0x0002
        /*001a*/ 	.short	0x0064
        /*001c*/ 	.short	0x0082
	.zero		2


//--------------------- .nv.info                  --------------------------
	.section	.nv.info,"",@"SHT_CUDA_INFO"
	.align	4


	//----- nvinfo : EIATTR_REGCOUNT
	.align		4
        /*0000*/ 	.byte	0x04, 0x2f
        /*0002*/ 	.short	(.L_1 - .L_0)
	.align		4
.L_0:
        /*0004*/ 	.word	index@(_Z22misaligned_copy_kernelPKfPfii)
        /*0008*/ 	.word	0x0000000a


	//----- nvinfo : EIATTR_FRAME_SIZE
	.align		4
.L_1:
        /*000c*/ 	.byte	0x04, 0x11
        /*000e*/ 	.short	(.L_3 - .L_2)
	.align		4
.L_2:
        /*0010*/ 	.word	index@(_Z22misaligned_copy_kernelPKfPfii)
        /*0014*/ 	.word	0x00000000


	//----- nvinfo : EIATTR_REGCOUNT
	.align		4
.L_3:
        /*0018*/ 	.byte	0x04, 0x2f
        /*001a*/ 	.short	(.L_5 - .L_4)
	.align		4
.L_4:
        /*001c*/ 	.word	index@(_Z19aligned_copy_kernelPKfPfi)
        /*0020*/ 	.word	0x0000001a


	//----- nvinfo : EIATTR_FRAME_SIZE
	.align		4
.L_5:
        /*0024*/ 	.byte	0x04, 0x11
        /*0026*/ 	.short	(.L_7 - .L_6)
	.align		4
.L_6:
        /*0028*/ 	.word	index@(_Z19aligned_copy_kernelPKfPfi)
        /*002c*/ 	.word	0x00000000


	//----- nvinfo : EIATTR_REGCOUNT
	.align		4
.L_7:
        /*0030*/ 	.byte	0x04, 0x2f
        /*0032*/ 	.short	(.L_9 - .L_8)
	.align		4
.L_8:
        /*0034*/ 	.word	index@(_Z22vectorized_copy_kernelPK6float4PS_i)
        /*0038*/ 	.word	0x00000020


	//----- nvinfo : EIATTR_FRAME_SIZE
	.align		4
.L_9:
        /*003c*/ 	.byte	0x04, 0x11
        /*003e*/ 	.short	(.L_11 - .L_10)
	.align		4
.L_10:
        /*0040*/ 	.word	index@(_Z22vectorized_copy_kernelPK6float4PS_i)
        /*0044*/ 	.word	0x00000000


	//----- nvinfo : EIATTR_REGCOUNT
	.align		4
.L_11:
        /*0048*/ 	.byte	0x04, 0x2f
        /*004a*/ 	.short	(.L_13 - .L_12)
	.align		4
.L_12:
        /*004c*/ 	.word	index@(_Z22repeated_access_kernelPKfPfii)
        /*0050*/ 	.word	0x00000008


	//----- nvinfo : EIATTR_FRAME_SIZE
	.align		4
.L_13:
        /*0054*/ 	.byte	0x04, 0x11
        /*0056*/ 	.short	(.L_15 - .L_14)
	.align		4
.L_14:
        /*0058*/ 	.word	index@(_Z22repeated_access_kernelPKfPfii)
        /*005c*/ 	.word	0x00000000


	//----- nvinfo : EIATTR_MIN_STACK_SIZE
	.align		4
.L_15:
        /*0060*/ 	.byte	0x04, 0x12
        /*0062*/ 	.short	(.L_17 - .L_16)
	.align		4
.L_16:
        /*0064*/ 	.word	index@(_Z22repeated_access_kernelPKfPfii)
        /*0068*/ 	.word	0x00000000


	//----- nvinfo : EIATTR_MIN_STACK_SIZE
	.align		4
.L_17:
        /*006c*/ 	.byte	0x04, 0x12
        /*006e*/ 	.short	(.L_19 - .L_18)
	.align		4
.L_18:
        /*0070*/ 	.word	index@(_Z22vectorized_copy_kernelPK6float4PS_i)
        /*0074*/ 	.word	0x00000000


	//----- nvinfo : EIATTR_MIN_STACK_SIZE
	.align		4
.L_19:
        /*0078*/ 	.byte	0x04, 0x12
        /*007a*/ 	.short	(.L_21 - .L_20)
	.align		4
.L_20:
        /*007c*/ 	.word	index@(_Z19aligned_copy_kernelPKfPfi)
        /*0080*/ 	.word	0x00000000


	//----- nvinfo : EIATTR_MIN_STACK_SIZE
	.align		4
.L_21:
        /*0084*/ 	.byte	0x04, 0x12
        /*0086*/ 	.short	(.L_23 - .L_22)
	.align		4
.L_22:
        /*0088*/ 	.word	index@(_Z22misaligned_copy_kernelPKfPfii)
        /*008c*/ 	.word	0x00000000
.L_23:


//--------------------- .nv.compat                --------------------------
	.section	.nv.compat,"",@"SHT_CUDA_COMPAT_INFO"
	.align	4
        /*0000*/ 	.byte	0x02, 0x09, 0x00, 0x00, 0x02, 0x02, 0x01, 0x00, 0x02, 0x05, 0x05, 0x00, 0x03, 0x07, 0x01, 0x01
        /*0010*/ 	.byte	0x02, 0x03, 0x00, 0x00, 0x02, 0x06, 0x01, 0x00, 0x04, 0x0b, 0x08, 0x00, 0x09, 0x00, 0x00, 0x00
        /*0020*/ 	.byte	0x00, 0x00, 0x00, 0x00


//--------------------- .nv.info._Z22repeated_access_kernelPKfPfii --------------------------
	.section	.nv.info._Z22repeated_access_kernelPKfPfii,"",@"SHT_CUDA_INFO"
	.sectionflags	@""
	.align	4


	//----- nvinfo : EIATTR_CUDA_API_VERSION
	.align		4
        /*0000*/ 	.byte	0x04, 0x37
        /*0002*/ 	.short	(.L_25 - .L_24)
.L_24:
        /*0004*/ 	.word	0x00000082


	//----- nvinfo : EIATTR_KPARAM_INFO
	.align		4
.L_25:
        /*0008*/ 	.byte	0x04, 0x17
        /*000a*/ 	.short	(.L_27 - .L_26)
.L_26:
        /*000c*/ 	.word	0x00000000
        /*0010*/ 	.short	0x0003
        /*0012*/ 	.short	0x0014
        /*0014*/ 	.byte	0x00, 0xf0, 0x11, 0x00


	//----- nvinfo : EIATTR_KPARAM_INFO
	.align		4
.L_27:
        /*0018*/ 	.byte	0x04, 0x17
        /*001a*/ 	.short	(.L_29 - .L_28)
.L_28:
        /*001c*/ 	.word	0x00000000
        /*0020*/ 	.short	0x0002
        /*0022*/ 	.short	0x0010
        /*0024*/ 	.byte	0x00, 0xf0, 0x11, 0x00


	//----- nvinfo : EIATTR_KPARAM_INFO
	.align		4
.L_29:
        /*0028*/ 	.byte	0x04, 0x17
        /*002a*/ 	.short	(.L_31 - .L_30)
.L_30:
        /*002c*/ 	.word	0x00000000
        /*0030*/ 	.short	0x0001
        /*0032*/ 	.short	0x0008
        /*0034*/ 	.byte	0x00, 0xf5, 0x21, 0x00


	//----- nvinfo : EIATTR_KPARAM_INFO
	.align		4
.L_31:
        /*0038*/ 	.byte	0x04, 0x17
        /*003a*/ 	.short	(.L_33 - .L_32)
.L_32:
        /*003c*/ 	.word	0x00000000
        /*0040*/ 	.short	0x0000
        /*0042*/ 	.short	0x0000
        /*0044*/ 	.byte	0x00, 0xf5, 0x21, 0x00


	//----- nvinfo : EIATTR_SPARSE_MMA_MASK
	.align		4
.L_33:
        /*0048*/ 	.byte	0x03, 0x50
        /*004a*/ 	.short	0x0000


	//----- nvinfo : EIATTR_MAXREG_COUNT
	.align		4
        /*004c*/ 	.byte	0x03, 0x1b
        /*004e*/ 	.short	0x00ff


	//----- nvinfo : EIATTR_MERCURY_ISA_VERSION
	.align		4
        /*0050*/ 	.byte	0x03, 0x5f
        /*0052*/ 	.short	0x0101


	//----- nvinfo : EIATTR_VRC_CTA_INIT_COUNT
	.align		4
        /*0054*/ 	.byte	0x02, 0x4a
	.zero		1
	.zero		1


	//----- nvinfo : EIATTR_EXIT_INSTR_OFFSETS
	.align		4
        /*0058*/ 	.byte	0x04, 0x1c
        /*005a*/ 	.short	(.L_35 - .L_34)


	//   ....[0]....
.L_34:
        /*005c*/ 	.word	0x00000070


	//   ....[1]....
        /*0060*/ 	.word	0x00000510


	//----- nvinfo : EIATTR_CBANK_PARAM_SIZE
	.align		4
.L_35:
        /*0064*/ 	.byte	0x03, 0x19
        /*0066*/ 	.short	0x0018


	//----- nvinfo : EIATTR_PARAM_CBANK
	.align		4
        /*0068*/ 	.byte	0x04, 0x0a
        /*006a*/ 	.short	(.L_37 - .L_36)
	.align		4
.L_36:
        /*006c*/ 	.word	index@(.nv.constant0._Z22repeated_access_kernelPKfPfii)
        /*0070*/ 	.short	0x0380
        /*0072*/ 	.short	0x0018


	//----- nvinfo : EIATTR_SW_WAR
	.align		4
.L_37:
        /*0074*/ 	.byte	0x04, 0x36
        /*0076*/ 	.short	(.L_39 - .L_38)
.L_38:
        /*0078*/ 	.word	0x00000008
.L_39:


//--------------------- .nv.info._Z22vectorized_copy_kernelPK6float4PS_i --------------------------
	.section	.nv.info._Z22vectorized_copy_kernelPK6float4PS_i,"",@"SHT_CUDA_INFO"
	.sectionflags	@""
	.align	4


	//----- nvinfo : EIATTR_CUDA_API_VERSION
	.align		4
        /*0000*/ 	.byte	0x04, 0x37
        /*0002*/ 	.short	(.L_41 - .L_40)
.L_40:
        /*0004*/ 	.word	0x00000082


	//----- nvinfo : EIATTR_KPARAM_INFO
	.align		4
.L_41:
        /*0008*/ 	.byte	0x04, 0x17
        /*000a*/ 	.short	(.L_43 - .L_42)
.L_42:
        /*000c*/ 	.word	0x00000000
        /*0010*/ 	.short	0x0002
        /*0012*/ 	.short	0x0010
        /*0014*/ 	.byte	0x00, 0xf0, 0x11, 0x00


	//----- nvinfo : EIATTR_KPARAM_INFO
	.align		4
.L_43:
        /*0018*/ 	.byte	0x04, 0x17
        /*001a*/ 	.short	(.L_45 - .L_44)
.L_44:
        /*001c*/ 	.word	0x00000000
        /*0020*/ 	.short	0x0001
        /*0022*/ 	.short	0x0008
        /*0024*/ 	.byte	0x00, 0xf5, 0x21, 0x00


	//----- nvinfo : EIATTR_KPARAM_INFO
	.align		4
.L_45:
        /*0028*/ 	.byte	0x04, 0x17
        /*002a*/ 	.short	(.L_47 - .L_46)
.L_46:
        /*002c*/ 	.word	0x00000000
        /*0030*/ 	.short	0x0000
        /*0032*/ 	.short	0x0000
        /*0034*/ 	.byte	0x00, 0xf5, 0x21, 0x00


	//----- nvinfo : EIATTR_SPARSE_MMA_MASK
	.align		4
.L_47:
        /*0038*/ 	.byte	0x03, 0x50
        /*003a*/ 	.short	0x0000


	//----- nvinfo : EIATTR_MAXREG_COUNT
	.align		4
        /*003c*/ 	.byte	0x03, 0x1b
        /*003e*/ 	.short	0x00ff


	//----- nvinfo : EIATTR_MERCURY_ISA_VERSION
	.align		4
        /*0040*/ 	.byte	0x03, 0x5f
        /*0042*/ 	.short	0x0101


	//----- nvinfo : EIATTR_VRC_CTA_INIT_COUNT
	.align		4
        /*0044*/ 	.byte	0x02, 0x4a
	.zero		1
	.zero		1


	//----- nvinfo : EIATTR_EXIT_INSTR_OFFSETS
	.align		4
        /*0048*/ 	.byte	0x04, 0x1c
        /*004a*/ 	.short	(.L_49 - .L_48)


	//   ....[0]....
.L_48:
        /*004c*/ 	.word	0x00000090


	//   ....[1]....
        /*0050*/ 	.word	0x00000380


	//   ....[2]....
        /*0054*/ 	.word	0x000004c0


	//----- nvinfo : EIATTR_CRS_STACK_SIZE
	.align		4
.L_49:
        /*0058*/ 	.byte	0x04, 0x1e
        /*005a*/ 	.short	(.L_51 - .L_50)
.L_50:
        /*005c*/ 	.word	0x00000000


	//----- nvinfo : EIATTR_CBANK_PARAM_SIZE
	.align		4
.L_51:
        /*0060*/ 	.byte	0x03, 0x19
        /*0062*/ 	.short	0x0014


	//----- nvinfo : EIATTR_PARAM_CBANK
	.align		4
        /*0064*/ 	.byte	0x04, 0x0a
        /*0066*/ 	.short	(.L_53 - .L_52)
	.align		4
.L_52:
        /*0068*/ 	.word	index@(.nv.constant0._Z22vectorized_copy_kernelPK6float4PS_i)
        /*006c*/ 	.short	0x0380
        /*006e*/ 	.short	0x0014


	//----- nvinfo : EIATTR_SW_WAR
	.align		4
.L_53:
        /*0070*/ 	.byte	0x04, 0x36
        /*0072*/ 	.short	(.L_55 - .L_54)
.L_54:
        /*0074*/ 	.word	0x00000008
.L_55:


//--------------------- .nv.info._Z19aligned_copy_kernelPKfPfi --------------------------
	.section	.nv.info._Z19aligned_copy_kernelPKfPfi,"",@"SHT_CUDA_INFO"
	.sectionflags	@""
	.align	4


	//----- nvinfo : EIATTR_CUDA_API_VERSION
	.align		4
        /*0000*/ 	.byte	0x04, 0x37
        /*0002*/ 	.short	(.L_57 - .L_56)
.L_56:
        /*0004*/ 	.word	0x00000082


	//----- nvinfo : EIATTR_KPARAM_INFO
	.align		4
.L_57:
        /*0008*/ 	.byte	0x04, 0x17
        /*000a*/ 	.short	(.L_59 - .L_58)
.L_58:
        /*000c*/ 	.word	0x00000000
        /*0010*/ 	.short	0x0002
        /*0012*/ 	.short	0x0010
        /*0014*/ 	.byte	0x00, 0xf0, 0x11, 0x00


	//----- nvinfo : EIATTR_KPARAM_INFO
	.align		4
.L_59:
        /*0018*/ 	.byte	0x04, 0x17
        /*001a*/ 	.short	(.L_61 - .L_60)
.L_60:
        /*001c*/ 	.word	0x00000000
        /*0020*/ 	.short	0x0001
        /*0022*/ 	.short	0x0008
        /*0024*/ 	.byte	0x00, 0xf5, 0x21, 0x00


	//----- nvinfo : EIATTR_KPARAM_INFO
	.align		4
.L_61:
        /*0028*/ 	.byte	0x04, 0x17
        /*002a*/ 	.short	(.L_63 - .L_62)
.L_62:
        /*002c*/ 	.word	0x00000000
        /*0030*/ 	.short	0x0000
        /*0032*/ 	.short	0x0000
        /*0034*/ 	.byte	0x00, 0xf5, 0x21, 0x00


	//----- nvinfo : EIATTR_SPARSE_MMA_MASK
	.align		4
.L_63:
        /*0038*/ 	.byte	0x03, 0x50
        /*003a*/ 	.short	0x0000


	//----- nvinfo : EIATTR_MAXREG_COUNT
	.align		4
        /*003c*/ 	.byte	0x03, 0x1b
        /*003e*/ 	.short	0x00ff


	//----- nvinfo : EIATTR_MERCURY_ISA_VERSION
	.align		4
        /*0040*/ 	.byte	0x03, 0x5f
        /*0042*/ 	.short	0x0101


	//----- nvinfo : EIATTR_VRC_CTA_INIT_COUNT
	.align		4
        /*0044*/ 	.byte	0x02, 0x4a
	.zero		1
	.zero		1


	//----- nvinfo : EIATTR_EXIT_INSTR_OFFSETS
	.align		4
        /*0048*/ 	.byte	0x04, 0x1c
        /*004a*/ 	.short	(.L_65 - .L_64)


	//   ....[0]....
.L_64:
        /*004c*/ 	.word	0x00000090


	//   ....[1]....
        /*0050*/ 	.word	0x00000380


	//   ....[2]....
        /*0054*/ 	.word	0x000004c0


	//----- nvinfo : EIATTR_CRS_STACK_SIZE
	.align		4
.L_65:
        /*0058*/ 	.byte	0x04, 0x1e
        /*005a*/ 	.short	(.L_67 - .L_66)
.L_66:
        /*005c*/ 	.word	0x00000000


	//----- nvinfo : EIATTR_CBANK_PARAM_SIZE
	.align		4
.L_67:
        /*0060*/ 	.byte	0x03, 0x19
        /*0062*/ 	.short	0x0014


	//----- nvinfo : EIATTR_PARAM_CBANK
	.align		4
        /*0064*/ 	.byte	0x04, 0x0a
        /*0066*/ 	.short	(.L_69 - .L_68)
	.align		4
.L_68:
        /*0068*/ 	.word	index@(.nv.constant0._Z19aligned_copy_kernelPKfPfi)
        /*006c*/ 	.short	0x0380
        /*006e*/ 	.short	0x0014


	//----- nvinfo : EIATTR_SW_WAR
	.align		4
.L_69:
        /*0070*/ 	.byte	0x04, 0x36
        /*0072*/ 	.short	(.L_71 - .L_70)
.L_70:
        /*0074*/ 	.word	0x00000008
.L_71:


//--------------------- .nv.info._Z22misaligned_copy_kernelPKfPfii --------------------------
	.section	.nv.info._Z22misaligned_copy_kernelPKfPfii,"",@"SHT_CUDA_INFO"
	.sectionflags	@""
	.align	4


	//----- nvinfo : EIATTR_CUDA_API_VERSION
	.align		4
        /*0000*/ 	.byte	0x04, 0x37
        /*0002*/ 	.short	(.L_73 - .L_72)
.L_72:
        /*0004*/ 	.word	0x00000082


	//----- nvinfo : EIATTR_KPARAM_INFO
	.align		4
.L_73:
        /*0008*/ 	.byte	0x04, 0x17
        /*000a*/ 	.short	(.L_75 - .L_74)
.L_74:
        /*000c*/ 	.word	0x00000000
        /*0010*/ 	.short	0x0003
        /*0012*/ 	.short	0x0014
        /*0014*/ 	.byte	0x00, 0xf0, 0x11, 0x00


	//----- nvinfo : EIATTR_KPARAM_INFO
	.align		4
.L_75:
        /*0018*/ 	.byte	0x04, 0x17
        /*001a*/ 	.short	(.L_77 - .L_76)
.L_76:
        /*001c*/ 	.word	0x00000000
        /*0020*/ 	.short	0x0002
        /*0022*/ 	.short	0x0010
        /*0024*/ 	.byte	0x00, 0xf0, 0x11, 0x00


	//----- nvinfo : EIATTR_KPARAM_INFO
	.align		4
.L_77:
        /*0028*/ 	.byte	0x04, 0x17
        /*002a*/ 	.short	(.L_79 - .L_78)
.L_78:
        /*002c*/ 	.word	0x00000000
        /*0030*/ 	.short	0x0001
        /*0032*/ 	.short	0x0008
        /*0034*/ 	.byte	0x00, 0xf5, 0x21, 0x00


	//----- nvinfo : EIATTR_KPARAM_INFO
	.align		4
.L_79:
        /*0038*/ 	.byte	0x04, 0x17
        /*003a*/ 	.short	(.L_81 - .L_80)
.L_80:
        /*003c*/ 	.word	0x00000000
        /*0040*/ 	.short	0x0000
        /*0042*/ 	.short	0x0000
        /*0044*/ 	.byte	0x00, 0xf5, 0x21, 0x00


	//----- nvinfo : EIATTR_SPARSE_MMA_MASK
	.align		4
.L_81:
        /*0048*/ 	.byte	0x03, 0x50
        /*004a*/ 	.short	0x0000


	//----- nvinfo : EIATTR_MAXREG_COUNT
	.align		4
        /*004c*/ 	.byte	0x03, 0x1b
        /*004e*/ 	.short	0x00ff


	//----- nvinfo : EIATTR_MERCURY_ISA_VERSION
	.align		4
        /*0050*/ 	.byte	0x03, 0x5f
        /*0052*/ 	.short	0x0101


	//----- nvinfo : EIATTR_VRC_CTA_INIT_COUNT
	.align		4
        /*0054*/ 	.byte	0x02, 0x4a
	.zero		1
	.zero		1


	//----- nvinfo : EIATTR_EXIT_INSTR_OFFSETS
	.align		4
        /*0058*/ 	.byte	0x04, 0x1c
        /*005a*/ 	.short	(.L_83 - .L_82)


	//   ....[0]....
.L_82:
        /*005c*/ 	.word	0x00000080


	//   ....[1]....
        /*0060*/ 	.word	0x00000110


	//----- nvinfo : EIATTR_CBANK_PARAM_SIZE
	.align		4
.L_83:
        /*0064*/ 	.byte	0x03, 0x19
        /*0066*/ 	.short	0x0018


	//----- nvinfo : EIATTR_PARAM_CBANK
	.align		4
        /*0068*/ 	.byte	0x04, 0x0a
        /*006a*/ 	.short	(.L_85 - .L_84)
	.align		4
.L_84:
        /*006c*/ 	.word	index@(.nv.constant0._Z22misaligned_copy_kernelPKfPfii)
        /*0070*/ 	.short	0x0380
        /*0072*/ 	.short	0x0018


	//----- nvinfo : EIATTR_SW_WAR
	.align		4
.L_85:
        /*0074*/ 	.byte	0x04, 0x36
        /*0076*/ 	.short	(.L_87 - .L_86)
.L_86:
        /*0078*/ 	.word	0x00000008
.L_87:


//--------------------- .nv.callgraph             --------------------------
	.section	.nv.callgraph,"",@"SHT_CUDA_CALLGRAPH"
	.align	4
	.sectionentsize	8
	.align		4
        /*0000*/ 	.word	0x00000000
	.align		4
        /*0004*/ 	.word	0xffffffff
	.align		4
        /*0008*/ 	.word	0x00000000
	.align		4
        /*000c*/ 	.word	0xfffffffe
	.align		4
        /*0010*/ 	.word	0x00000000
	.align		4
        /*0014*/ 	.word	0xfffffffd
	.align		4
        /*0018*/ 	.word	0x00000000
	.align		4
        /*001c*/ 	.word	0xfffffffc


//--------------------- .text._Z22repeated_access_kernelPKfPfii --------------------------
	.section	.text._Z22repeated_access_kernelPKfPfii,"ax",@progbits
	.align	128
        .global         _Z22repeated_access_kernelPKfPfii
        .type           _Z22repeated_access_kernelPKfPfii,@function
        .size           _Z22repeated_access_kernelPKfPfii,(.L_x_19 - _Z22repeated_access_kernelPKfPfii)
        .other          _Z22repeated_access_kernelPKfPfii,@"STO_CUDA_ENTRY STV_DEFAULT"
_Z22repeated_access_kernelPKfPfii:
.text._Z22repeated_access_kernelPKfPfii:
[----:B------:R-:W-:Y:S01]  /*0000*/  LDC R1, c[0x0][0x37c] ;  /* 0x0000df00ff017b82 */ /* 0x000fe20000000800 */
[----:B------:R-:W0:Y:S07]  /*0010*/  S2R R3, SR_TID.X ;  /* 0x0000000000037919 */ /* 0x000e2e0000002100 */
[----:B------:R-:W0:Y:S01]  /*0020*/  S2UR UR4, SR_CTAID.X ;  /* 0x00000000000479c3 */ /* 0x000e220000002500 */
[----:B------:R-:W1:Y:S07]  /*0030*/  LDCU UR5, c[0x0][0x390] ;  /* 0x00007200ff0577ac */ /* 0x000e6e0008000800 */
[----:B------:R-:W0:Y:S02]  /*0040*/  LDC R0, c[0x0][0x360] ;  /* 0x0000d800ff007b82 */ /* 0x000e240000000800 */
[----:B0-----:R-:W-:-:S05]  /*0050*/  IMAD R0, R0, UR4, R3 ;  /* 0x0000000400007c24 */ /* 0x001fca000f8e0203 */
[----:B-1----:R-:W-:-:S13]  /*0060*/  ISETP.GE.AND P0, PT, R0, UR5, PT ;  /* 0x0000000500007c0c */ /* 0x002fda000bf06270 */
[----:B------:R-:W-:Y:S05]  /*0070*/  @P0 EXIT ;  /* 0x000000000000094d */ /* 0x000fea0003800000 */
[----:B------:R-:W0:Y:S01]  /*0080*/  LDCU UR5, c[0x0][0x394] ;  /* 0x00007280ff0577ac */ /* 0x000e220008000800 */
[----:B------:R-:W-:Y:S01]  /*0090*/  HFMA2 R5, -RZ, RZ, 0, 0 ;  /* 0x00000000ff057431 */ /* 0x000fe200000001ff */
[----:B------:R-:W1:Y:S01]  /*00a0*/  LDCU.64 UR6, c[0x0][0x358] ;  /* 0x00006b00ff0677ac */ /* 0x000e620008000a00 */
[----:B0-----:R-:W-:-:S09]  /*00b0*/  UISETP.GE.AND UP0, UPT, UR5, 0x1, UPT ;  /* 0x000000010500788c */ /* 0x001fd2000bf06270 */
[----:B-1----:R-:W-:Y:S05]  /*00c0*/  BRA.U !UP0, `(.L_x_0) ;  /* 0x0000000508047547 */ /* 0x002fea000b800000 */
[----:B------:R-:W0:Y:S02]  /*00d0*/  LDC.64 R2, c[0x0][0x380] ;  /* 0x0000e000ff027b82 */ /* 0x000e240000000a00 */
[----:B0-----:R-:W-:-:S06]  /*00e0*/  IMAD.WIDE R2, R0, 0x4, R2 ;  /* 0x0000000400027825 */ /* 0x001fcc00078e0202 */
[----:B------:R0:W5:Y:S01]  /*00f0*/  LDG.E.CONSTANT R2, desc[UR6][R2.64] ;  /* 0x0000000602027981 */ /* 0x000162000c1e9900 */
[----:B------:R-:W-:Y:S01]  /*0100*/  UISETP.GE.U32.AND UP0, UPT, UR5, 0x4, UPT ;  /* 0x000000040500788c */ /* 0x000fe2000bf06070 */
[----:B------:R-:W-:Y:S01]  /*0110*/  MOV R5, RZ ;  /* 0x000000ff00057202 */ /* 0x000fe20000000f00 */
[----:B------:R-:W-:-:S07]  /*0120*/  ULOP3.LUT UR4, UR5, 0x3, URZ, 0xc0, !UPT ;  /* 0x0000000305047892 */ /* 0x000fce000f8ec0ff */
[----:B0-----:R-:W-:Y:S05]  /*0130*/  BRA.U !UP0, `(.L_x_1) ;  /* 0x0000000108cc7547 */ /* 0x001fea000b800000 */
[----:B------:R-:W-:Y:S01]  /*0140*/  ULOP3.LUT UR5, UR5, 0x7ffffffc, URZ, 0xc0, !UPT ;  /* 0x7ffffffc05057892 */ /* 0x000fe2000f8ec0ff */
[----:B------:R-:W-:-:S03]  /*0150*/  MOV R5, RZ ;  /* 0x000000ff00057202 */ /* 0x000fc60000000f00 */
[----:B------:R-:W-:-:S04]  /*0160*/  UIADD3 UR5, UPT, UPT, -UR5, URZ, URZ ;  /* 0x000000ff05057290 */ /* 0x000fc8000fffe1ff */
[----:B------:R-:W-:-:S09]  /*0170*/  UISETP.GE.AND UP0, UPT, UR5, URZ, UPT ;  /* 0x000000ff0500728c */ /* 0x000fd2000bf06270 */
[----:B------:R-:W-:Y:S05]  /*0180*/  BRA.U UP0, `(.L_x_2) ;  /* 0x00000001009c7547 */ /* 0x000fea000b800000 */
[----:B------:R-:W-:Y:S02]  /*0190*/  UIADD3 UR8, UPT, UPT, -UR5, URZ, URZ ;  /* 0x000000ff05087290 */ /* 0x000fe4000fffe1ff */
[----:B------:R-:W-:Y:S02]  /*01a0*/  UPLOP3.LUT UP0, UPT, UPT, UPT, UPT, 0x80, 0x8 ;  /* 0x000000000008789c */ /* 0x000fe40003f0f070 */
[----:B------:R-:W-:-:S09]  /*01b0*/  UISETP.GT.AND UP1, UPT, UR8, 0xc, UPT ;  /* 0x0000000c0800788c */ /* 0x000fd2000bf24270 */
[----:B------:R-:W-:Y:S05]  /*01c0*/  BRA.U !UP1, `(.L_x_3) ;  /* 0x0000000109507547 */ /* 0x000fea000b800000 */
[----:B------:R-:W-:-:S11]  /*01d0*/  UPLOP3.LUT UP0, UPT, UPT, UPT, UPT, 0x40, 0x4 ;  /* 0x000000000004789c */ /* 0x000fd60003f0e870 */
.L_x_4:
[----:B-----5:R-:W-:Y:S01]  /*01e0*/  FADD R5, R2, R5 ;  /* 0x0000000502057221 */ /* 0x020fe20000000000 */
[----:B------:R-:W-:-:S03]  /*01f0*/  UIADD3 UR5, UPT, UPT, UR5, 0x10, URZ ;  /* 0x0000001005057890 */ /* 0x000fc6000fffe0ff */
[----:B------:R-:W-:Y:S01]  /*0200*/  FADD R5, R2, R5 ;  /* 0x0000000502057221 */ /* 0x000fe20000000000 */
[----:B------:R-:W-:-:S03]  /*0210*/  UISETP.GE.AND UP1, UPT, UR5, -0xc, UPT ;  /* 0xfffffff40500788c */ /* 0x000fc6000bf26270 */
[----:B------:R-:W-:-:S04]  /*0220*/  FADD R5, R2, R5 ;  /* 0x0000000502057221 */ /* 0x000fc80000000000 */
        /* <DEDUP_REMOVED lines=12> */
[----:B------:R-:W-:Y:S01]  /*02f0*/  FADD R5, R2, R5 ;  /* 0x0000000502057221 */ /* 0x000fe20000000000 */
[----:B------:R-:W-:Y:S06]  /*0300*/  BRA.U !UP1, `(.L_x_4) ;  /* 0xfffffffd09b47547 */ /* 0x000fec000b83ffff */
.L_x_3:
[----:B------:R-:W-:-:S04]  /*0310*/  UIADD3 UR8, UPT, UPT, -UR5, URZ, URZ ;  /* 0x000000ff05087290 */ /* 0x000fc8000fffe1ff */
[----:B------:R-:W-:-:S09]  /*0320*/  UISETP.GT.AND UP1, UPT, UR8, 0x4, UPT ;  /* 0x000000040800788c */ /* 0x000fd2000bf24270 */
[----:B------:R-:W-:Y:S05]  /*0330*/  BRA.U !UP1, `(.L_x_5) ;  /* 0x0000000109287547 */ /* 0x000fea000b800000 */
[----:B-----5:R-:W-:Y:S01]  /*0340*/  FADD R5, R5, R2 ;  /* 0x0000000205057221 */ /* 0x020fe20000000000 */
[----:B------:R-:W-:Y:S02]  /*0350*/  UPLOP3.LUT UP0, UPT, UPT, UPT, UPT, 0x40, 0x4 ;  /* 0x000000000004789c */ /* 0x000fe40003f0e870 */
[----:B------:R-:W-:Y:S01]  /*0360*/  UIADD3 UR5, UPT, UPT, UR5, 0x8, URZ ;  /* 0x0000000805057890 */ /* 0x000fe2000fffe0ff */
[----:B------:R-:W-:-:S04]  /*0370*/  FADD R5, R2, R5 ;  /* 0x0000000502057221 */ /* 0x000fc80000000000 */
[----:B------:R-:W-:-:S04]  /*0380*/  FADD R5, R2, R5 ;  /* 0x0000000502057221 */ /* 0x000fc80000000000 */
[----:B------:R-:W-:-:S04]  /*0390*/  FADD R5, R2, R5 ;  /* 0x0000000502057221 */ /* 0x000fc80000000000 */
[----:B------:R-:W-:-:S04]  /*03a0*/  FADD R5, R2, R5 ;  /* 0x0000000502057221 */ /* 0x000fc80000000000 */
[----:B------:R-:W-:-:S04]  /*03b0*/  FADD R5, R2, R5 ;  /* 0x0000000502057221 */ /* 0x000fc80000000000 */
[----:B------:R-:W-:-:S04]  /*03c0*/  FADD R5, R2, R5 ;  /* 0x0000000502057221 */ /* 0x000fc80000000000 */
[----:B------:R-:W-:-:S07]  /*03d0*/  FADD R5, R2, R5 ;  /* 0x0000000502057221 */ /* 0x000fce0000000000 */
.L_x_5:
[----:B------:R-:W-:-:S09]  /*03e0*/  UISETP.NE.OR UP0, UPT, UR5, URZ, UP0 ;  /* 0x000000ff0500728c */ /* 0x000fd20008705670 */
[----:B------:R-:W-:Y:S05]  /*03f0*/  BRA.U !UP0, `(.L_x_1) ;  /* 0x00000001081c7547 */ /* 0x000fea000b800000 */
.L_x_2:
[----:B------:R-:W-:Y:S01]  /*0400*/  UIADD3 UR5, UPT, UPT, UR5, 0x4, URZ ;  /* 0x0000000405057890 */ /* 0x000fe2000fffe0ff */
[----:B-----5:R-:W-:-:S03]  /*0410*/  FADD R5, R2, R5 ;  /* 0x0000000502057221 */ /* 0x020fc60000000000 */
[----:B------:R-:W-:Y:S01]  /*0420*/  UISETP.NE.AND UP0, UPT, UR5, URZ, UPT ;  /* 0x000000ff0500728c */ /* 0x000fe2000bf05270 */
[----:B------:R-:W-:-:S04]  /*0430*/  FADD R5, R2, R5 ;  /* 0x0000000502057221 */ /* 0x000fc80000000000 */
[----:B------:R-:W-:-:S04]  /*0440*/  FADD R5, R2, R5 ;  /* 0x0000000502057221 */ /* 0x000fc80000000000 */
[----:B------:R-:W-:Y:S01]  /*0450*/  FADD R5, R2, R5 ;  /* 0x0000000502057221 */ /* 0x000fe20000000000 */
[----:B------:R-:W-:Y:S06]  /*0460*/  BRA.U UP0, `(.L_x_2) ;  /* 0xfffffffd00e47547 */ /* 0x000fec000b83ffff */
.L_x_1:
[----:B------:R-:W-:-:S09]  /*0470*/  UISETP.NE.AND UP0, UPT, UR4, URZ, UPT ;  /* 0x000000ff0400728c */ /* 0x000fd2000bf05270 */
[----:B------:R-:W-:Y:S05]  /*0480*/  BRA.U !UP0, `(.L_x_0) ;  /* 0x0000000108147547 */ /* 0x000fea000b800000 */
[----:B------:R-:W-:-:S12]  /*0490*/  UIADD3 UR4, UPT, UPT, -UR4, URZ, URZ ;  /* 0x000000ff04047290 */ /* 0x000fd8000fffe1ff */
.L_x_6:
[----:B------:R-:W-:Y:S01]  /*04a0*/  UIADD3 UR4, UPT, UPT, UR4, 0x1, URZ ;  /* 0x0000000104047890 */ /* 0x000fe2000fffe0ff */
[----:B-----5:R-:W-:-:S03]  /*04b0*/  FADD R5, R2, R5 ;  /* 0x0000000502057221 */ /* 0x020fc60000000000 */
[----:B------:R-:W-:-:S09]  /*04c0*/  UISETP.NE.AND UP0, UPT, UR4, URZ, UPT ;  /* 0x000000ff0400728c */ /* 0x000fd2000bf05270 */
[----:B------:R-:W-:Y:S05]  /*04d0*/  BRA.U UP0, `(.L_x_6) ;  /* 0xfffffffd00f07547 */ /* 0x000fea000b83ffff */
.L_x_0:
[----:B-----5:R-:W0:Y:S02]  /*04e0*/  LDC.64 R2, c[0x0][0x388] ;  /* 0x0000e200ff027b82 */ /* 0x020e240000000a00 */
[----:B0-----:R-:W-:-:S05]  /*04f0*/  IMAD.WIDE R2, R0, 0x4, R2 ;  /* 0x0000000400027825 */ /* 0x001fca00078e0202 */
[----:B------:R-:W-:Y:S01]  /*0500*/  STG.E desc[UR6][R2.64], R5 ;  /* 0x0000000502007986 */ /* 0x000fe2000c101906 */
[----:B------:R-:W-:Y:S05]  /*0510*/  EXIT ;  /* 0x000000000000794d */ /* 0x000fea0003800000 */
.L_x_7:
[----:B------:R-:W-:-:S00]  /*0520*/  BRA `(.L_x_7) ;  /* 0xfffffffc00fc7947 */ /* 0x000fc0000383ffff */
[----:B------:R-:W-:-:S00]  /*0530*/  NOP ;  /* 0x0000000000007918 */ /* 0x000fc00000000000 */
        /* <DEDUP_REMOVED lines=12> */
.L_x_19:


//--------------------- .text._Z22vectorized_copy_kernelPK6float4PS_i --------------------------
	.section	.text._Z22vectorized_copy_kernelPK6float4PS_i,"ax",@progbits
	.align	128
        .global         _Z22vectorized_copy_kernelPK6float4PS_i
        .type           _Z22vectorized_copy_kernelPK6float4PS_i,@function
        .size           _Z22vectorized_copy_kernelPK6float4PS_i,(.L_x_20 - _Z22vectorized_copy_kernelPK6float4PS_i)
        .other          _Z22vectorized_copy_kernelPK6float4PS_i,@"STO_CUDA_ENTRY STV_DEFAULT"
_Z22vectorized_copy_kernelPK6float4PS_i:
.text._Z22vectorized_copy_kernelPK6float4PS_i:
[----:B------:R-:W-:Y:S01]  /*0000*/  LDC R1, c[0x0][0x37c] ;  /* 0x0000df00ff017b82 */ /* 0x000fe20000000800 */
[----:B------:R-:W0:Y:S07]  /*0010*/  S2R R23, SR_TID.X ;  /* 0x0000000000177919 */ /* 0x000e2e0000002100 */
[----:B------:R-:W0:Y:S01]  /*0020*/  S2UR UR4, SR_CTAID.X ;  /* 0x00000000000479c3 */ /* 0x000e220000002500 */
[----:B------:R-:W1:Y:S07]  /*0030*/  LDCU UR6, c[0x0][0x390] ;  /* 0x00007200ff0677ac */ /* 0x000e6e0008000800 */
[----:B------:R-:W0:Y:S01]  /*0040*/  LDC R0, c[0x0][0x360] ;  /* 0x0000d800ff007b82 */ /* 0x000e220000000800 */
[----:B------:R-:W2:Y:S01]  /*0050*/  LDCU UR5, c[0x0][0x370] ;  /* 0x00006e00ff0577ac */ /* 0x000ea20008000800 */
[----:B0-----:R-:W-:-:S02]  /*0060*/  IMAD R23, R0, UR4, R23 ;  /* 0x0000000400177c24 */ /* 0x001fc4000f8e0217 */
[----:B--2---:R-:W-:-:S03]  /*0070*/  IMAD R0, R0, UR5, RZ ;  /* 0x0000000500007c24 */ /* 0x004fc6000f8e02ff */
[----:B-1----:R-:W-:-:S13]  /*0080*/  ISETP.GE.AND P0, PT, R23, UR6, PT ;  /* 0x0000000617007c0c */ /* 0x002fda000bf06270 */
[----:B------:R-:W-:Y:S05]  /*0090*/  @P0 EXIT ;  /* 0x000000000000094d */ /* 0x000fea0003800000 */
[----:B------:R-:W0:Y:S01]  /*00a0*/  I2F.U32.RP R7, R0 ;  /* 0x0000000000077306 */ /* 0x000e220000209000 */
[C---:B------:R-:W-:Y:S01]  /*00b0*/  IADD3 R4, PT, PT, R0.reuse, R23, RZ ;  /* 0x0000001700047210 */ /* 0x040fe20007ffe0ff */
[----:B------:R-:W-:Y:S01]  /*00c0*/  IMAD.MOV R9, RZ, RZ, -R0 ;  /* 0x000000ffff097224 */ /* 0x000fe200078e0a00 */
[----:B------:R-:W-:Y:S01]  /*00d0*/  ISETP.NE.U32.AND P2, PT, R0, RZ, PT ;  /* 0x000000ff0000720c */ /* 0x000fe20003f45070 */
[----:B------:R-:W1:Y:S01]  /*00e0*/  LDC.64 R20, c[0x0][0x388] ;  /* 0x0000e200ff147b82 */ /* 0x000e620000000a00 */
[C---:B------:R-:W-:Y:S01]  /*00f0*/  ISETP.GE.AND P0, PT, R4.reuse, UR6, PT ;  /* 0x0000000604007c0c */ /* 0x040fe2000bf06270 */
[----:B------:R-:W2:Y:S01]  /*0100*/  LDCU.64 UR4, c[0x0][0x358] ;  /* 0x00006b00ff0477ac */ /* 0x000ea20008000a00 */
[----:B------:R-:W-:Y:S01]  /*0110*/  VIMNMX R5, PT, PT, R4, UR6, !PT ;  /* 0x0000000604057c48 */ /* 0x000fe2000ffe0100 */
[----:B------:R-:W-:Y:S01]  /*0120*/  BSSY.RECONVERGENT B0, `(.L_x_8) ;  /* 0x0000025000007945 */ /* 0x000fe20003800200 */
[----:B------:R-:W-:-:S04]  /*0130*/  SEL R6, RZ, 0x1, P0 ;  /* 0x00000001ff067807 */ /* 0x000fc80000000000 */
[----:B------:R-:W-:Y:S01]  /*0140*/  IADD3 R5, PT, PT, R5, -R4, -R6 ;  /* 0x8000000405057210 */ /* 0x000fe20007ffe806 */
[----:B0-----:R-:W0:Y:S02]  /*0150*/  MUFU.RCP R7, R7 ;  /* 0x0000000700077308 */ /* 0x001e240000001000 */
[----:B0-----:R-:W-:-:S06]  /*0160*/  IADD3 R2, PT, PT, R7, 0xffffffe, RZ ;  /* 0x0ffffffe07027810 */ /* 0x001fcc0007ffe0ff */
[----:B------:R0:W3:Y:S02]  /*0170*/  F2I.FTZ.U32.TRUNC.NTZ R3, R2 ;  /* 0x0000000200037305 */ /* 0x0000e4000021f000 */
[----:B0-----:R-:W-:Y:S02]  /*0180*/  IMAD.MOV.U32 R2, RZ, RZ, RZ ;  /* 0x000000ffff027224 */ /* 0x001fe400078e00ff */
[----:B---3--:R-:W-:-:S04]  /*0190*/  IMAD R9, R9, R3, RZ ;  /* 0x0000000309097224 */ /* 0x008fc800078e02ff */
[----:B------:R-:W-:-:S06]  /*01a0*/  IMAD.HI.U32 R8, R3, R9, R2 ;  /* 0x0000000903087227 */ /* 0x000fcc00078e0002 */
[----:B------:R-:W-:-:S05]  /*01b0*/  IMAD.HI.U32 R7, R8, R5, RZ ;  /* 0x0000000508077227 */ /* 0x000fca00078e00ff */
[----:B------:R-:W-:-:S05]  /*01c0*/  IADD3 R2, PT, PT, -R7, RZ, RZ ;  /* 0x000000ff07027210 */ /* 0x000fca0007ffe1ff */
[----:B------:R-:W-:Y:S02]  /*01d0*/  IMAD R5, R0, R2, R5 ;  /* 0x0000000200057224 */ /* 0x000fe400078e0205 */
[----:B------:R-:W0:Y:S03]  /*01e0*/  LDC.64 R2, c[0x0][0x380] ;  /* 0x0000e000ff027b82 */ /* 0x000e260000000a00 */
[----:B------:R-:W-:-:S13]  /*01f0*/  ISETP.GE.U32.AND P0, PT, R5, R0, PT ;  /* 0x000000000500720c */ /* 0x000fda0003f06070 */
[----:B------:R-:W-:Y:S01]  /*0200*/  @P0 IMAD.IADD R5, R5, 0x1, -R0 ;  /* 0x0000000105050824 */ /* 0x000fe200078e0a00 */
[----:B------:R-:W-:-:S04]  /*0210*/  @P0 IADD3 R7, PT, PT, R7, 0x1, RZ ;  /* 0x0000000107070810 */ /* 0x000fc80007ffe0ff */
[----:B------:R-:W-:-:S13]  /*0220*/  ISETP.GE.U32.AND P1, PT, R5, R0, PT ;  /* 0x000000000500720c */ /* 0x000fda0003f26070 */
[----:B------:R-:W-:Y:S01]  /*0230*/  @P1 VIADD R7, R7, 0x1 ;  /* 0x0000000107071836 */ /* 0x000fe20000000000 */
[----:B------:R-:W-:-:S04]  /*0240*/  @!P2 LOP3.LUT R7, RZ, R0, RZ, 0x33, !PT ;  /* 0x00000000ff07a212 */ /* 0x000fc800078e33ff */
[----:B------:R-:W-:-:S04]  /*0250*/  IADD3 R4, PT, PT, R6, R7, RZ ;  /* 0x0000000706047210 */ /* 0x000fc80007ffe0ff */
[C---:B------:R-:W-:Y:S02]  /*0260*/  LOP3.LUT R5, R4.reuse, 0x3, RZ, 0xc0, !PT ;  /* 0x0000000304057812 */ /* 0x040fe400078ec0ff */
[----:B------:R-:W-:Y:S02]  /*0270*/  ISETP.GE.U32.AND P1, PT, R4, 0x3, PT ;  /* 0x000000030400780c */ /* 0x000fe40003f26070 */
[----:B------:R-:W-:-:S13]  /*0280*/  ISETP.NE.AND P0, PT, R5, 0x3, PT ;  /* 0x000000030500780c */ /* 0x000fda0003f05270 */
[----:B012---:R-:W-:Y:S05]  /*0290*/  @!P0 BRA `(.L_x_9) ;  /* 0x0000000000348947 */ /* 0x007fea0003800000 */
[----:B------:R-:W0:Y:S01]  /*02a0*/  LDC.64 R10, c[0x0][0x380] ;  /* 0x0000e000ff0a7b82 */ /* 0x000e220000000a00 */
[----:B------:R-:W-:-:S05]  /*02b0*/  VIADD R4, R4, 0x1 ;  /* 0x0000000104047836 */ /* 0x000fca0000000000 */
[----:B------:R-:W-:Y:S02]  /*02c0*/  LOP3.LUT R4, R4, 0x3, RZ, 0xc0, !PT ;  /* 0x0000000304047812 */ /* 0x000fe400078ec0ff */
[----:B------:R-:W1:Y:S02]  /*02d0*/  LDC.64 R12, c[0x0][0x388] ;  /* 0x0000e200ff0c7b82 */ /* 0x000e640000000a00 */
[----:B------:R-:W-:-:S07]  /*02e0*/  IADD3 R14, PT, PT, -R4, RZ, RZ ;  /* 0x000000ff040e7210 */ /* 0x000fce0007ffe1ff */
.L_x_10:
[----:B0-2---:R-:W-:-:S06]  /*02f0*/  IMAD.WIDE R4, R23, 0x10, R10 ;  /* 0x0000001017047825 */ /* 0x005fcc00078e020a */
[----:B------:R-:W2:Y:S01]  /*0300*/  LDG.E.128.CONSTANT R4, desc[UR4][R4.64] ;  /* 0x0000000404047981 */ /* 0x000ea2000c1e9d00 */
[----:B-1----:R-:W-:Y:S01]  /*0310*/  IMAD.WIDE R8, R23, 0x10, R12 ;  /* 0x0000001017087825 */ /* 0x002fe200078e020c */
[----:B------:R-:W-:-:S03]  /*0320*/  IADD3 R23, PT, PT, R0, R23, RZ ;  /* 0x0000001700177210 */ /* 0x000fc60007ffe0ff */
[----:B------:R-:W-:-:S05]  /*0330*/  VIADD R14, R14, 0x1 ;  /* 0x000000010e0e7836 */ /* 0x000fca0000000000 */
[----:B------:R-:W-:Y:S01]  /*0340*/  ISETP.NE.AND P0, PT, R14, RZ, PT ;  /* 0x000000ff0e00720c */ /* 0x000fe20003f05270 */
[----:B--2---:R2:W-:-:S12]  /*0350*/  STG.E.128 desc[UR4][R8.64], R4 ;  /* 0x0000000408007986 */ /* 0x0045d8000c101d04 */
[----:B------:R-:W-:Y:S05]  /*0360*/  @P0 BRA `(.L_x_10) ;  /* 0xfffffffc00e00947 */ /* 0x000fea000383ffff */
.L_x_9:
[----:B------:R-:W-:Y:S05]  /*0370*/  BSYNC.RECONVERGENT B0 ;  /* 0x0000000000007941 */ /* 0x000fea0003800200 */
.L_x_8:
[----:B------:R-:W-:Y:S05]  /*0380*/  @!P1 EXIT ;  /* 0x000000000000994d */ /* 0x000fea0003800000 */
.L_x_11:
[----:B--2---:R-:W-:-:S04]  /*0390*/  IMAD.WIDE R4, R23, 0x10, R2 ;  /* 0x0000001017047825 */ /* 0x004fc800078e0202 */
[C---:B-1----:R-:W-:Y:S02]  /*03a0*/  IMAD.WIDE R8, R0.reuse, 0x10, R4 ;  /* 0x0000001000087825 */ /* 0x042fe400078e0204 */
[----:B------:R-:W2:Y:S02]  /*03b0*/  LDG.E.128.CONSTANT R4, desc[UR4][R4.64] ;  /* 0x0000000404047981 */ /* 0x000ea4000c1e9d00 */
[C---:B------:R-:W-:Y:S02]  /*03c0*/  IMAD.WIDE R12, R0.reuse, 0x10, R8 ;  /* 0x00000010000c7825 */ /* 0x040fe400078e0208 */
[----:B------:R-:W3:Y:S02]  /*03d0*/  LDG.E.128.CONSTANT R8, desc[UR4][R8.64] ;  /* 0x0000000408087981 */ /* 0x000ee4000c1e9d00 */
[----:B------:R-:W-:Y:S02]  /*03e0*/  IMAD.WIDE R16, R0, 0x10, R12 ;  /* 0x0000001000107825 */ /* 0x000fe400078e020c */
[----:B------:R-:W4:Y:S04]  /*03f0*/  LDG.E.128.CONSTANT R12, desc[UR4][R12.64] ;  /* 0x000000040c0c7981 */ /* 0x000f28000c1e9d00 */
[----:B------:R-:W5:Y:S01]  /*0400*/  LDG.E.128.CONSTANT R16, desc[UR4][R16.64] ;  /* 0x0000000410107981 */ /* 0x000f62000c1e9d00 */
[----:B------:R-:W-:-:S04]  /*0410*/  IMAD.WIDE R26, R23, 0x10, R20 ;  /* 0x00000010171a7825 */ /* 0x000fc800078e0214 */
[C---:B------:R-:W-:Y:S01]  /*0420*/  IMAD.WIDE R24, R0.reuse, 0x10, R26 ;  /* 0x0000001000187825 */ /* 0x040fe200078e021a */
[----:B------:R-:W-:-:S04]  /*0430*/  LEA R23, R0, R23, 0x2 ;  /* 0x0000001700177211 */ /* 0x000fc800078e10ff */
[----:B------:R-:W-:Y:S01]  /*0440*/  ISETP.GE.AND P0, PT, R23, UR6, PT ;  /* 0x0000000617007c0c */ /* 0x000fe2000bf06270 */
[----:B--2---:R0:W-:Y:S04]  /*0450*/  STG.E.128 desc[UR4][R26.64], R4 ;  /* 0x000000041a007986 */ /* 0x0041e8000c101d04 */
[----:B---3--:R1:W-:Y:S01]  /*0460*/  STG.E.128 desc[UR4][R24.64], R8 ;  /* 0x0000000818007986 */ /* 0x0083e2000c101d04 */
[----:B0-----:R-:W-:-:S04]  /*0470*/  IMAD.WIDE R26, R0, 0x10, R24 ;  /* 0x00000010001a7825 */ /* 0x001fc800078e0218 */
[----:B------:R-:W-:Y:S01]  /*0480*/  IMAD.WIDE R28, R0, 0x10, R26 ;  /* 0x00000010001c7825 */ /* 0x000fe200078e021a */
[----:B----4-:R1:W-:Y:S04]  /*0490*/  STG.E.128 desc[UR4][R26.64], R12 ;  /* 0x0000000c1a007986 */ /* 0x0103e8000c101d04 */
[----:B-----5:R1:W-:Y:S01]  /*04a0*/  STG.E.128 desc[UR4][R28.64], R16 ;  /* 0x000000101c007986 */ /* 0x0203e2000c101d04 */
[----:B------:R-:W-:Y:S05]  /*04b0*/  @!P0 BRA `(.L_x_11) ;  /* 0xfffffffc00b48947 */ /* 0x000fea000383ffff */
[----:B------:R-:W-:Y:S05]  /*04c0*/  EXIT ;  /* 0x000000000000794d */ /* 0x000fea0003800000 */
.L_x_12:
        /* <DEDUP_REMOVED lines=11> */
.L_x_20:


//--------------------- .text._Z19aligned_copy_kernelPKfPfi --------------------------
	.section	.text._Z19aligned_copy_kernelPKfPfi,"ax",@progbits
	.align	128
        .global         _Z19aligned_copy_kernelPKfPfi
        .type           _Z19aligned_copy_kernelPKfPfi,@function
        .size           _Z19aligned_copy_kernelPKfPfi,(.L_x_21 - _Z19aligned_copy_kernelPKfPfi)
        .other          _Z19aligned_copy_kernelPKfPfi,@"STO_CUDA_ENTRY STV_DEFAULT"
_Z19aligned_copy_kernelPKfPfi:
.text._Z19aligned_copy_kernelPKfPfi:
        /* <DEDUP_REMOVED lines=14> */
[----:B------:R-:W1:Y:S01]  /*00e0*/  LDCU.64 UR4, c[0x0][0x358] ;  /* 0x00006b00ff0477ac */ /* 0x000e620008000a00 */
[C---:B------:R-:W-:Y:S01]  /*00f0*/  ISETP.GE.AND P0, PT, R4.reuse, UR6, PT ;  /* 0x0000000604007c0c */ /* 0x040fe2000bf06270 */
[----:B------:R-:W-:Y:S01]  /*0100*/  BSSY.RECONVERGENT B0, `(.L_x_13) ;  /* 0x0000027000007945 */ /* 0x000fe20003800200 */
[----:B------:R-:W-:Y:S02]  /*0110*/  VIMNMX R5, PT, PT, R4, UR6, !PT ;  /* 0x0000000604057c48 */ /* 0x000fe4000ffe0100 */
[----:B------:R-:W-:-:S04]  /*0120*/  SEL R6, RZ, 0x1, P0 ;  /* 0x00000001ff067807 */ /* 0x000fc80000000000 */
[----:B------:R-:W-:Y:S01]  /*0130*/  IADD3 R5, PT, PT, R5, -R4, -R6 ;  /* 0x8000000405057210 */ /* 0x000fe20007ffe806 */
[----:B0-----:R-:W0:Y:S02]  /*0140*/  MUFU.RCP R8, R8 ;  /* 0x0000000800087308 */ /* 0x001e240000001000 */
[----:B0-----:R-:W-:-:S06]  /*0150*/  IADD3 R2, PT, PT, R8, 0xffffffe, RZ ;  /* 0x0ffffffe08027810 */ /* 0x001fcc0007ffe0ff */
[----:B------:R0:W2:Y:S02]  /*0160*/  F2I.FTZ.U32.TRUNC.NTZ R3, R2 ;  /* 0x0000000200037305 */ /* 0x0000a4000021f000 */
[----:B0-----:R-:W-:Y:S02]  /*0170*/  IMAD.MOV.U32 R2, RZ, RZ, RZ ;  /* 0x000000ffff027224 */ /* 0x001fe400078e00ff */
[----:B--2---:R-:W-:-:S04]  /*0180*/  IMAD R9, R9, R3, RZ ;  /* 0x0000000309097224 */ /* 0x004fc800078e02ff */
        /* <DEDUP_REMOVED lines=8> */
[-C--:B------:R-:W-:Y:S02]  /*0210*/  ISETP.GE.U32.AND P1, PT, R5, R0.reuse, PT ;  /* 0x000000000500720c */ /* 0x080fe40003f26070 */
[----:B------:R-:W2:Y:S11]  /*0220*/  LDC.64 R4, c[0x0][0x380] ;  /* 0x0000e000ff047b82 */ /* 0x000eb60000000a00 */
[----:B------:R-:W-:Y:S01]  /*0230*/  @P1 VIADD R9, R9, 0x1 ;  /* 0x0000000109091836 */ /* 0x000fe20000000000 */
[----:B------:R-:W-:-:S04]  /*0240*/  @!P2 LOP3.LUT R9, RZ, R0, RZ, 0x33, !PT ;  /* 0x00000000ff09a212 */ /* 0x000fc800078e33ff */
[----:B------:R-:W-:-:S04]  /*0250*/  IADD3 R6, PT, PT, R6, R9, RZ ;  /* 0x0000000906067210 */ /* 0x000fc80007ffe0ff */
[C---:B------:R-:W-:Y:S02]  /*0260*/  LOP3.LUT R8, R6.reuse, 0x3, RZ, 0xc0, !PT ;  /* 0x0000000306087812 */ /* 0x040fe400078ec0ff */
[----:B------:R-:W-:Y:S02]  /*0270*/  ISETP.GE.U32.AND P1, PT, R6, 0x3, PT ;  /* 0x000000030600780c */ /* 0x000fe40003f26070 */
[----:B------:R-:W-:-:S13]  /*0280*/  ISETP.NE.AND P0, PT, R8, 0x3, PT ;  /* 0x000000030800780c */ /* 0x000fda0003f05270 */
[----:B01----:R-:W-:Y:S05]  /*0290*/  @!P0 BRA `(.L_x_14) ;  /* 0x0000000000348947 */ /* 0x003fea0003800000 */
[----:B------:R-:W0:Y:S01]  /*02a0*/  LDC.64 R14, c[0x0][0x380] ;  /* 0x0000e000ff0e7b82 */ /* 0x000e220000000a00 */
[----:B------:R-:W-:-:S05]  /*02b0*/  VIADD R6, R6, 0x1 ;  /* 0x0000000106067836 */ /* 0x000fca0000000000 */
[----:B------:R-:W-:Y:S02]  /*02c0*/  LOP3.LUT R6, R6, 0x3, RZ, 0xc0, !PT ;  /* 0x0000000306067812 */ /* 0x000fe400078ec0ff */
[----:B------:R-:W1:Y:S02]  /*02d0*/  LDC.64 R12, c[0x0][0x388] ;  /* 0x0000e200ff0c7b82 */ /* 0x000e640000000a00 */
[----:B------:R-:W-:-:S07]  /*02e0*/  IADD3 R6, PT, PT, -R6, RZ, RZ ;  /* 0x000000ff06067210 */ /* 0x000fce0007ffe1ff */
.L_x_15:
[----:B0--3--:R-:W-:-:S06]  /*02f0*/  IMAD.WIDE R10, R7, 0x4, R14 ;  /* 0x00000004070a7825 */ /* 0x009fcc00078e020e */
[----:B------:R-:W3:Y:S01]  /*0300*/  LDG.E.CONSTANT R11, desc[UR4][R10.64] ;  /* 0x000000040a0b7981 */ /* 0x000ee2000c1e9900 */
[----:B-1----:R-:W-:Y:S01]  /*0310*/  IMAD.WIDE R8, R7, 0x4, R12 ;  /* 0x0000000407087825 */ /* 0x002fe200078e020c */
[----:B------:R-:W-:-:S03]  /*0320*/  IADD3 R7, PT, PT, R0, R7, RZ ;  /* 0x0000000700077210 */ /* 0x000fc60007ffe0ff */
[----:B------:R-:W-:-:S05]  /*0330*/  VIADD R6, R6, 0x1 ;  /* 0x0000000106067836 */ /* 0x000fca0000000000 */
[----:B------:R-:W-:Y:S01]  /*0340*/  ISETP.NE.AND P0, PT, R6, RZ, PT ;  /* 0x000000ff0600720c */ /* 0x000fe20003f05270 */
[----:B---3--:R3:W-:-:S12]  /*0350*/  STG.E desc[UR4][R8.64], R11 ;  /* 0x0000000b08007986 */ /* 0x0087d8000c101904 */
[----:B------:R-:W-:Y:S05]  /*0360*/  @P0 BRA `(.L_x_15) ;  /* 0xfffffffc00e00947 */ /* 0x000fea000383ffff */
.L_x_14:
[----:B------:R-:W-:Y:S05]  /*0370*/  BSYNC.RECONVERGENT B0 ;  /* 0x0000000000007941 */ /* 0x000fea0003800200 */
.L_x_13:
[----:B------:R-:W-:Y:S05]  /*0380*/  @!P1 EXIT ;  /* 0x000000000000994d */ /* 0x000fea0003800000 */
.L_x_16:
[----:B0-2---:R-:W-:-:S04]  /*0390*/  IMAD.WIDE R20, R7, 0x4, R4 ;  /* 0x0000000407147825 */ /* 0x005fc800078e0204 */
[C---:B---3--:R-:W-:Y:S02]  /*03a0*/  IMAD.WIDE R8, R0.reuse, 0x4, R20 ;  /* 0x0000000400087825 */ /* 0x048fe400078e0214 */
[----:B------:R-:W2:Y:S02]  /*03b0*/  LDG.E.CONSTANT R21, desc[UR4][R20.64] ;  /* 0x0000000414157981 */ /* 0x000ea4000c1e9900 */
[C---:B------:R-:W-:Y:S02]  /*03c0*/  IMAD.WIDE R12, R0.reuse, 0x4, R8 ;  /* 0x00000004000c7825 */ /* 0x040fe400078e0208 */
[----:B------:R-:W3:Y:S02]  /*03d0*/  LDG.E.CONSTANT R9, desc[UR4][R8.64] ;  /* 0x0000000408097981 */ /* 0x000ee4000c1e9900 */
[----:B------:R-:W-:Y:S02]  /*03e0*/  IMAD.WIDE R16, R0, 0x4, R12 ;  /* 0x0000000400107825 */ /* 0x000fe400078e020c */
[----:B------:R-:W4:Y:S04]  /*03f0*/  LDG.E.CONSTANT R13, desc[UR4][R12.64] ;  /* 0x000000040c0d7981 */ /* 0x000f28000c1e9900 */
[----:B------:R-:W5:Y:S01]  /*0400*/  LDG.E.CONSTANT R17, desc[UR4][R16.64] ;  /* 0x0000000410117981 */ /* 0x000f62000c1e9900 */
[----:B------:R-:W-:-:S04]  /*0410*/  IMAD.WIDE R22, R7, 0x4, R2 ;  /* 0x0000000407167825 */ /* 0x000fc800078e0202 */
[----:B------:R-:W-:-:S04]  /*0420*/  IMAD.WIDE R10, R0, 0x4, R22 ;  /* 0x00000004000a7825 */ /* 0x000fc800078e0216 */
[----:B------:R-:W-:-:S04]  /*0430*/  IMAD.WIDE R14, R0, 0x4, R10 ;  /* 0x00000004000e7825 */ /* 0x000fc800078e020a */
[C---:B------:R-:W-:Y:S01]  /*0440*/  IMAD.WIDE R18, R0.reuse, 0x4, R14 ;  /* 0x0000000400127825 */ /* 0x040fe200078e020e */
[----:B------:R-:W-:-:S04]  /*0450*/  LEA R7, R0, R7, 0x2 ;  /* 0x0000000700077211 */ /* 0x000fc800078e10ff */
[----:B------:R-:W-:Y:S01]  /*0460*/  ISETP.GE.AND P0, PT, R7, UR6, PT ;  /* 0x0000000607007c0c */ /* 0x000fe2000bf06270 */
[----:B--2---:R0:W-:Y:S04]  /*0470*/  STG.E desc[UR4][R22.64], R21 ;  /* 0x0000001516007986 */ /* 0x0041e8000c101904 */
[----:B---3--:R0:W-:Y:S04]  /*0480*/  STG.E desc[UR4][R10.64], R9 ;  /* 0x000000090a007986 */ /* 0x0081e8000c101904 */
[----:B----4-:R0:W-:Y:S04]  /*0490*/  STG.E desc[UR4][R14.64], R13 ;  /* 0x0000000d0e007986 */ /* 0x0101e8000c101904 */
[----:B-----5:R0:W-:Y:S01]  /*04a0*/  STG.E desc[UR4][R18.64], R17 ;  /* 0x0000001112007986 */ /* 0x0201e2000c101904 */
[----:B------:R-:W-:Y:S05]  /*04b0*/  @!P0 BRA `(.L_x_16) ;  /* 0xfffffffc00b48947 */ /* 0x000fea000383ffff */
[----:B------:R-:W-:Y:S05]  /*04c0*/  EXIT ;  /* 0x000000000000794d */ /* 0x000fea0003800000 */
.L_x_17:
        /* <DEDUP_REMOVED lines=11> */
.L_x_21:


//--------------------- .text._Z22misaligned_copy_kernelPKfPfii --------------------------
	.section	.text._Z22misaligned_copy_kernelPKfPfii,"ax",@progbits
	.align	128
        .global         _Z22misaligned_copy_kernelPKfPfii
        .type           _Z22misaligned_copy_kernelPKfPfii,@function
        .size           _Z22misaligned_copy_kernelPKfPfii,(.L_x_22 - _Z22misaligned_copy_kernelPKfPfii)
        .other          _Z22misaligned_copy_kernelPKfPfii,@"STO_CUDA_ENTRY STV_DEFAULT"
_Z22misaligned_copy_kernelPKfPfii:
.text._Z22misaligned_copy_kernelPKfPfii:
[----:B------:R-:W-:Y:S01]  /*0000*/  LDC R1, c[0x0][0x37c] ;  /* 0x0000df00ff017b82 */ /* 0x000fe20000000800 */
[----:B------:R-:W0:Y:S07]  /*0010*/  S2R R0, SR_TID.X ;  /* 0x0000000000007919 */ /* 0x000e2e0000002100 */
[----:B------:R-:W0:Y:S01]  /*0020*/  S2UR UR6, SR_CTAID.X ;  /* 0x00000000000679c3 */ /* 0x000e220000002500 */
[----:B------:R-:W1:Y:S07]  /*0030*/  LDCU.64 UR4, c[0x0][0x390] ;  /* 0x00007200ff0477ac */ /* 0x000e6e0008000a00 */
[----:B------:R-:W0:Y:S01]  /*0040*/  LDC R7, c[0x0][0x360] ;  /* 0x0000d800ff077b82 */ /* 0x000e220000000800 */
[----:B-1----:R-:W-:Y:S01]  /*0050*/  UIADD3 UR4, UPT, UPT, UR4, -UR5, URZ ;  /* 0x8000000504047290 */ /* 0x002fe2000fffe0ff */
[----:B0-----:R-:W-:-:S05]  /*0060*/  IMAD R7, R7, UR6, R0 ;  /* 0x0000000607077c24 */ /* 0x001fca000f8e0200 */
[----:B------:R-:W-:-:S13]  /*0070*/  ISETP.GE.AND P0, PT, R7, UR4, PT ;  /* 0x0000000407007c0c */ /* 0x000fda000bf06270 */
[----:B------:R-:W-:Y:S05]  /*0080*/  @P0 EXIT ;  /* 0x000000000000094d */ /* 0x000fea0003800000 */
[----:B------:R-:W0:Y:S01]  /*0090*/  LDC.64 R2, c[0x0][0x380] ;  /* 0x0000e000ff027b82 */ /* 0x000e220000000a00 */
[----:B------:R-:W1:Y:S01]  /*00a0*/  LDCU.64 UR6, c[0x0][0x358] ;  /* 0x00006b00ff0677ac */ /* 0x000e620008000a00 */
[----:B------:R-:W-:-:S05]  /*00b0*/  IADD3 R5, PT, PT, R7, UR5, RZ ;  /* 0x0000000507057c10 */ /* 0x000fca000fffe0ff */
[----:B0-----:R-:W-:Y:S02]  /*00c0*/  IMAD.WIDE R2, R5, 0x4, R2 ;  /* 0x0000000405027825 */ /* 0x001fe400078e0202 */
[----:B------:R-:W0:Y:S04]  /*00d0*/  LDC.64 R4, c[0x0][0x388] ;  /* 0x0000e200ff047b82 */ /* 0x000e280000000a00 */
[----:B-1----:R-:W2:Y:S01]  /*00e0*/  LDG.E.CONSTANT R3, desc[UR6][R2.64] ;  /* 0x0000000602037981 */ /* 0x002ea2000c1e9900 */
[----:B0-----:R-:W-:-:S05]  /*00f0*/  IMAD.WIDE R4, R7, 0x4, R4 ;  /* 0x0000000407047825 */ /* 0x001fca00078e0204 */
[----:B--2---:R-:W-:Y:S01]  /*0100*/  STG.E desc[UR6][R4.64], R3 ;  /* 0x0000000304007986 */ /* 0x004fe2000c101906 */
[----:B------:R-:W-:Y:S05]  /*0110*/  EXIT ;  /* 0x000000000000794d */ /* 0x000fea0003800000 */
.L_x_18:
        /* <DEDUP_REMOVED lines=14> */
.L_x_22:


//--------------------- .nv.shared.reserved.0     --------------------------
	.section	.nv.shared.reserved.0,"aw",@nobits
	.weak		__nv_reservedSMEM_offset_0_alias
	.size		__nv_reservedSMEM_offset_0_alias, 0, 64
	.other		__nv_reservedSMEM_offset_0_alias,@"STO_CUDA_RESERVED_SHARED STV_DEFAULT"
__nv_reservedSMEM_offset_0_alias:
	.zero		0
	.zero		64


//--------------------- .nv.constant0._Z22repeated_access_kernelPKfPfii --------------------------
	.section	.nv.constant0._Z22repeated_access_kernelPKfPfii,"a",@progbits
	.sectionflags	@""
	.align	4
.nv.constant0._Z22repeated_access_kernelPKfPfii:
	.zero		920


//--------------------- .nv.constant0._Z22vectorized_copy_kernelPK6float4PS_i --------------------------
	.section	.nv.constant0._Z22vectorized_copy_kernelPK6float4PS_i,"a",@progbits
	.sectionflags	@""
	.align	4
.nv.constant0._Z22vectorized_copy_kernelPK6float4PS_i:
	.zero		916


//--------------------- .nv.constant0._Z19aligned_copy_kernelPKfPfi --------------------------
	.section	.nv.constant0._Z19aligned_copy_kernelPKfPfi,"a",@progbits
	.sectionflags	@""
	.align	4
.nv.constant0._Z19aligned_copy_kernelPKfPfi:
	.zero		916


//--------------------- .nv.constant0._Z22misaligned_copy_kernelPKfPfii --------------------------
	.section	.nv.constant0._Z22misaligned_copy_kernelPKfPfii,"a",@progbits
	.sectionflags	@""
	.align	4
.nv.constant0._Z22misaligned_copy_kernelPKfPfii:
	.zero		920


//--------------------- SYMBOLS --------------------------

	.type		.nv.reservedSmem.offset0,@object
	.size		.nv.reservedSmem.offset0,0x4
